//
// Generated by NVIDIA NVVM Compiler
//
// Compiler Build ID: CL-36424714
// Cuda compilation tools, release 13.0, V13.0.88
// Based on NVVM 20.0.0
//

.version 9.0
.target sm_100
.address_size 64

	// .globl	maxwell_sgemm_64x64_raggedMn_nt
// _ZZ31maxwell_sgemm_64x64_raggedMn_ntE4smem has been demoted

.visible .entry maxwell_sgemm_64x64_raggedMn_nt(
	.param .u64 .ptr .align 1 maxwell_sgemm_64x64_raggedMn_nt_param_0,
	.param .u64 .ptr .align 1 maxwell_sgemm_64x64_raggedMn_nt_param_1,
	.param .u64 .ptr .align 1 maxwell_sgemm_64x64_raggedMn_nt_param_2,
	.param .u32 maxwell_sgemm_64x64_raggedMn_nt_param_3,
	.param .u32 maxwell_sgemm_64x64_raggedMn_nt_param_4,
	.param .u32 maxwell_sgemm_64x64_raggedMn_nt_param_5,
	.param .u32 maxwell_sgemm_64x64_raggedMn_nt_param_6,
	.param .u32 maxwell_sgemm_64x64_raggedMn_nt_param_7,
	.param .u32 maxwell_sgemm_64x64_raggedMn_nt_param_8,
	.param .u64 .ptr .align 1 maxwell_sgemm_64x64_raggedMn_nt_param_9,
	.param .u64 .ptr .align 1 maxwell_sgemm_64x64_raggedMn_nt_param_10,
	.param .f32 maxwell_sgemm_64x64_raggedMn_nt_param_11,
	.param .f32 maxwell_sgemm_64x64_raggedMn_nt_param_12,
	.param .u32 maxwell_sgemm_64x64_raggedMn_nt_param_13
)
{
	.reg .pred 	%p<2>;
	.reg .b32 	%r<5>;
	.reg .b32 	%f<6>;
	.reg .b64 	%rd<13>;
	// demoted variable
	.shared .align 4 .b8 _ZZ31maxwell_sgemm_64x64_raggedMn_ntE4smem[8192];
	ld.param.u64 	%rd1, [maxwell_sgemm_64x64_raggedMn_nt_param_0];
	ld.param.u64 	%rd2, [maxwell_sgemm_64x64_raggedMn_nt_param_1];
	ld.param.u64 	%rd3, [maxwell_sgemm_64x64_raggedMn_nt_param_2];
	mov.u32 	%r1, %tid.x;
	setp.lt.u32 	%p1, %r1, 33;
	@%p1 bra 	$L__BB0_2;
	cvta.to.global.u64 	%rd7, %rd2;
	mul.wide.u32 	%rd8, %r1, 4;
	add.s64 	%rd9, %rd7, %rd8;
	ld.global.f32 	%f5, [%rd9];
	bra.uni 	$L__BB0_3;
$L__BB0_2:
	cvta.to.global.u64 	%rd4, %rd1;
	mul.wide.u32 	%rd5, %r1, 4;
	add.s64 	%rd6, %rd4, %rd5;
	ld.global.f32 	%f5, [%rd6];
$L__BB0_3:
	cvta.to.global.u64 	%rd10, %rd3;
	shl.b32 	%r2, %r1, 2;
	mov.u32 	%r3, _ZZ31maxwell_sgemm_64x64_raggedMn_ntE4smem;
	add.s32 	%r4, %r3, %r2;
	st.shared.f32 	[%r4], %f5;
	bar.sync 	0;
	ld.shared.f32 	%f4, [%r4];
	mul.wide.u32 	%rd11, %r1, 4;
	add.s64 	%rd12, %rd10, %rd11;
	st.global.f32 	[%rd12], %f4;
	ret;

}


// ===== COMPILED SASS (sm_100) =====

	.target	sm_100

	.elftype	@"ET_EXEC"


//--------------------- .note.nv.tkinfo           --------------------------
	.section	.note.nv.tkinfo,"",@"SHT_NOTE"
	.sectionflags	@"SHF_NOTE_NV_TKINFO"
	.tkinfo
        /*0018*/ 	.word	0x00000002
        /*0030*/ 	.string	""
        /*0030*/ 	.string	"ptxas"
        /*0030*/ 	.string	"Cuda compilation tools, release 13.0, V13.0.88"
        /*0030*/ 	.string	"Build cuda_13.0.r13.0/compiler.36424714_0"
        /*0030*/ 	.string	"-arch sm_100 -m 64 "



//--------------------- .note.nv.cuinfo           --------------------------
	.section	.note.nv.cuinfo,"",@"SHT_NOTE"
	.sectionflags	@"SHF_NOTE_NV_CUINFO"
        /*0018*/ 	.short	0x0002
        /*001a*/ 	.short	0x0064
        /*001c*/ 	.short	0x0082
	.zero		2


//--------------------- .nv.info                  --------------------------
	.section	.nv.info,"",@"SHT_CUDA_INFO"
	.align	4


	//----- nvinfo : EIATTR_REGCOUNT
	.align		4
        /*0000*/ 	.byte	0x04, 0x2f
        /*0002*/ 	.short	(.L_1 - .L_0)
	.align		4
.L_0:
        /*0004*/ 	.word	index@(maxwell_sgemm_64x64_raggedMn_nt)
        /*0008*/ 	.word	0x0000000e


	//----- nvinfo : EIATTR_FRAME_SIZE
	.align		4
.L_1:
        /*000c*/ 	.byte	0x04, 0x11
        /*000e*/ 	.short	(.L_3 - .L_2)
	.align		4
.L_2:
        /*0010*/ 	.word	index@(maxwell_sgemm_64x64_raggedMn_nt)
        /*0014*/ 	.word	0x00000000


	//----- nvinfo : EIATTR_MIN_STACK_SIZE
	.align		4
.L_3:
        /*0018*/ 	.byte	0x04, 0x12
        /*001a*/ 	.short	(.L_5 - .L_4)
	.align		4
.L_4:
        /*001c*/ 	.word	index@(maxwell_sgemm_64x64_raggedMn_nt)
        /*0020*/ 	.word	0x00000000
.L_5:


//--------------------- .nv.compat                --------------------------
	.section	.nv.compat,"",@"SHT_CUDA_COMPAT_INFO"
	.align	4
        /*0000*/ 	.byte	0x02, 0x09, 0x00, 0x00, 0x02, 0x02, 0x01, 0x00, 0x02, 0x05, 0x05, 0x00, 0x03, 0x07, 0x01, 0x01
        /*0010*/ 	.byte	0x02, 0x03, 0x00, 0x00, 0x02, 0x06, 0x01, 0x00, 0x04, 0x0b, 0x08, 0x00, 0x09, 0x00, 0x00, 0x00
        /*0020*/ 	.byte	0x00, 0x00, 0x00, 0x00


//--------------------- .nv.info.maxwell_sgemm_64x64_raggedMn_nt --------------------------
	.section	.nv.info.maxwell_sgemm_64x64_raggedMn_nt,"",@"SHT_CUDA_INFO"
	.sectionflags	@""
	.align	4


	//----- nvinfo : EIATTR_CUDA_API_VERSION
	.align		4
        /*0000*/ 	.byte	0x04, 0x37
        /*0002*/ 	.short	(.L_7 - .L_6)
.L_6:
        /*0004*/ 	.word	0x00000082


	//----- nvinfo : EIATTR_KPARAM_INFO
	.align		4
.L_7:
        /*0008*/ 	.byte	0x04, 0x17
        /*000a*/ 	.short	(.L_9 - .L_8)
.L_8:
        /*000c*/ 	.word	0x00000000
        /*0010*/ 	.short	0x000d
        /*0012*/ 	.short	0x0048
        /*0014*/ 	.byte	0x00, 0xf0, 0x11, 0x00


	//----- nvinfo : EIATTR_KPARAM_INFO
	.align		4
.L_9:
        /*0018*/ 	.byte	0x04, 0x17
        /*001a*/ 	.short	(.L_11 - .L_10)
.L_10:
        /*001c*/ 	.word	0x00000000
        /*0020*/ 	.short	0x000c
        /*0022*/ 	.short	0x0044
        /*0024*/ 	.byte	0x00, 0xf0, 0x11, 0x00


	//----- nvinfo : EIATTR_KPARAM_INFO
	.align		4
.L_11:
        /*0028*/ 	.byte	0x04, 0x17
        /*002a*/ 	.short	(.L_13 - .L_12)
.L_12:
        /*002c*/ 	.word	0x00000000
        /*0030*/ 	.short	0x000b
        /*0032*/ 	.short	0x0040
        /*0034*/ 	.byte	0x00, 0xf0, 0x11, 0x00


	//----- nvinfo : EIATTR_KPARAM_INFO
	.align		4
.L_13:
        /*0038*/ 	.byte	0x04, 0x17
        /*003a*/ 	.short	(.L_15 - .L_14)
.L_14:
        /*003c*/ 	.word	0x00000000
        /*0040*/ 	.short	0x000a
        /*0042*/ 	.short	0x0038
        /*0044*/ 	.byte	0x00, 0xf5, 0x21, 0x00


	//----- nvinfo : EIATTR_KPARAM_INFO
	.align		4
.L_15:
        /*0048*/ 	.byte	0x04, 0x17
        /*004a*/ 	.short	(.L_17 - .L_16)
.L_16:
        /*004c*/ 	.word	0x00000000
        /*0050*/ 	.short	0x0009
        /*0052*/ 	.short	0x0030
        /*0054*/ 	.byte	0x00, 0xf5, 0x21, 0x00


	//----- nvinfo : EIATTR_KPARAM_INFO
	.align		4
.L_17:
        /*0058*/ 	.byte	0x04, 0x17
        /*005a*/ 	.short	(.L_19 - .L_18)
.L_18:
        /*005c*/ 	.word	0x00000000
        /*0060*/ 	.short	0x0008
        /*0062*/ 	.short	0x002c
        /*0064*/ 	.byte	0x00, 0xf0, 0x11, 0x00


	//----- nvinfo : EIATTR_KPARAM_INFO
	.align		4
.L_19:
        /*0068*/ 	.byte	0x04, 0x17
        /*006a*/ 	.short	(.L_21 - .L_20)
.L_20:
        /*006c*/ 	.word	0x00000000
        /*0070*/ 	.short	0x0007
        /*0072*/ 	.short	0x0028
        /*0074*/ 	.byte	0x00, 0xf0, 0x11, 0x00


	//----- nvinfo : EIATTR_KPARAM_INFO
	.align		4
.L_21:
        /*0078*/ 	.byte	0x04, 0x17
        /*007a*/ 	.short	(.L_23 - .L_22)
.L_22:
        /*007c*/ 	.word	0x00000000
        /*0080*/ 	.short	0x0006
        /*0082*/ 	.short	0x0024
        /*0084*/ 	.byte	0x00, 0xf0, 0x11, 0x00


	//----- nvinfo : EIATTR_KPARAM_INFO
	.align		4
.L_23:
        /*0088*/ 	.byte	0x04, 0x17
        /*008a*/ 	.short	(.L_25 - .L_24)
.L_24:
        /*008c*/ 	.word	0x00000000
        /*0090*/ 	.short	0x0005
        /*0092*/ 	.short	0x0020
        /*0094*/ 	.byte	0x00, 0xf0, 0x11, 0x00


	//----- nvinfo : EIATTR_KPARAM_INFO
	.align		4
.L_25:
        /*0098*/ 	.byte	0x04, 0x17
        /*009a*/ 	.short	(.L_27 - .L_26)
.L_26:
        /*009c*/ 	.word	0x00000000
        /*00a0*/ 	.short	0x0004
        /*00a2*/ 	.short	0x001c
        /*00a4*/ 	.byte	0x00, 0xf0, 0x11, 0x00


	//----- nvinfo : EIATTR_KPARAM_INFO
	.align		4
.L_27:
        /*00a8*/ 	.byte	0x04, 0x17
        /*00aa*/ 	.short	(.L_29 - .L_28)
.L_28:
        /*00ac*/ 	.word	0x00000000
        /*00b0*/ 	.short	0x0003
        /*00b2*/ 	.short	0x0018
        /*00b4*/ 	.byte	0x00, 0xf0, 0x11, 0x00


	//----- nvinfo : EIATTR_KPARAM_INFO
	.align		4
.L_29:
        /*00b8*/ 	.byte	0x04, 0x17
        /*00ba*/ 	.short	(.L_31 - .L_30)
.L_30:
        /*00bc*/ 	.word	0x00000000
        /*00c0*/ 	.short	0x0002
        /*00c2*/ 	.short	0x0010
        /*00c4*/ 	.byte	0x00, 0xf5, 0x21, 0x00


	//----- nvinfo : EIATTR_KPARAM_INFO
	.align		4
.L_31:
        /*00c8*/ 	.byte	0x04, 0x17
        /*00ca*/ 	.short	(.L_33 - .L_32)
.L_32:
        /*00cc*/ 	.word	0x00000000
        /*00d0*/ 	.short	0x0001
        /*00d2*/ 	.short	0x0008
        /*00d4*/ 	.byte	0x00, 0xf5, 0x21, 0x00


	//----- nvinfo : EIATTR_KPARAM_INFO
	.align		4
.L_33:
        /*00d8*/ 	.byte	0x04, 0x17
        /*00da*/ 	.short	(.L_35 - .L_34)
.L_34:
        /*00dc*/ 	.word	0x00000000
        /*00e0*/ 	.short	0x0000
        /*00e2*/ 	.short	0x0000
        /*00e4*/ 	.byte	0x00, 0xf5, 0x21, 0x00


	//----- nvinfo : EIATTR_SPARSE_MMA_MASK
	.align		4
.L_35:
        /*00e8*/ 	.byte	0x03, 0x50
        /*00ea*/ 	.short	0x0000


	//----- nvinfo : EIATTR_MAXREG_COUNT
	.align		4
        /*00ec*/ 	.byte	0x03, 0x1b
        /*00ee*/ 	.short	0x00ff


	//----- nvinfo : EIATTR_NUM_BARRIERS
	.align		4
        /*00f0*/ 	.byte	0x02, 0x4c
        /*00f2*/ 	.byte	0x01
	.zero		1


	//----- nvinfo : EIATTR_MERCURY_ISA_VERSION
	.align		4
        /*00f4*/ 	.byte	0x03, 0x5f
        /*00f6*/ 	.short	0x0101


	//----- nvinfo : EIATTR_VRC_CTA_INIT_COUNT
	.align		4
        /*00f8*/ 	.byte	0x02, 0x4a
	.zero		1
	.zero		1


	//----- nvinfo : EIATTR_EXIT_INSTR_OFFSETS
	.align		4
        /*00fc*/ 	.byte	0x04, 0x1c
        /*00fe*/ 	.short	(.L_37 - .L_36)


	//   ....[0]....
.L_36:
        /*0100*/ 	.word	0x00000140


	//----- nvinfo : EIATTR_CBANK_PARAM_SIZE
	.align		4
.L_37:
        /*0104*/ 	.byte	0x03, 0x19
        /*0106*/ 	.short	0x004c


	//----- nvinfo : EIATTR_PARAM_CBANK
	.align		4
        /*0108*/ 	.byte	0x04, 0x0a
        /*010a*/ 	.short	(.L_39 - .L_38)
	.align		4
.L_38:
        /*010c*/ 	.word	index@(.nv.constant0.maxwell_sgemm_64x64_raggedMn_nt)
        /*0110*/ 	.short	0x0380
        /*0112*/ 	.short	0x004c


	//----- nvinfo : EIATTR_SW_WAR
	.align		4
.L_39:
        /*0114*/ 	.byte	0x04, 0x36
        /*0116*/ 	.short	(.L_41 - .L_40)
.L_40:
        /*0118*/ 	.word	0x00000008
.L_41:


//--------------------- .nv.callgraph             --------------------------
	.section	.nv.callgraph,"",@"SHT_CUDA_CALLGRAPH"
	.align	4
	.sectionentsize	8
	.align		4
        /*0000*/ 	.word	0x00000000
	.align		4
        /*0004*/ 	.word	0xffffffff
	.align		4
        /*0008*/ 	.word	0x00000000
	.align		4
        /*000c*/ 	.word	0xfffffffe
	.align		4
        /*0010*/ 	.word	0x00000000
	.align		4
        /*0014*/ 	.word	0xfffffffd
	.align		4
        /*0018*/ 	.word	0x00000000
	.align		4
        /*001c*/ 	.word	0xfffffffc


//--------------------- .text.maxwell_sgemm_64x64_raggedMn_nt --------------------------
	.section	.text.maxwell_sgemm_64x64_raggedMn_nt,"ax",@progbits
	.align	128
        .global         maxwell_sgemm_64x64_raggedMn_nt
        .type           maxwell_sgemm_64x64_raggedMn_nt,@function
        .size           maxwell_sgemm_64x64_raggedMn_nt,(.L_x_1 - maxwell_sgemm_64x64_raggedMn_nt)
        .other          maxwell_sgemm_64x64_raggedMn_nt,@"STO_CUDA_ENTRY STV_DEFAULT"
maxwell_sgemm_64x64_raggedMn_nt:
.text.maxwell_sgemm_64x64_raggedMn_nt:
[----:B------:R-:W-:Y:S01]  /*0000*/  LDC R1, c[0x0][0x37c] ;  /* 0x0000df00ff017b82 */ /* 0x000fe20000000800 */
[----:B------:R-:W0:Y:S01]  /*0010*/  S2R R11, SR_TID.X ;  /* 0x00000000000b7919 */ /* 0x000e220000002100 */
[----:B------:R-:W1:Y:S01]  /*0020*/  LDCU.64 UR6, c[0x0][0x358] ;  /* 0x00006b00ff0677ac */ /* 0x000e620008000a00 */
[----:B0-----:R-:W-:-:S13]  /*0030*/  ISETP.GE.U32.AND P0, PT, R11, 0x21, PT ;  /* 0x000000210b00780c */ /* 0x001fda0003f06070 */
[----:B------:R-:W0:Y:S08]  /*0040*/  @P0 LDC.64 R2, c[0x0][0x388] ;  /* 0x0000e200ff020b82 */ /* 0x000e300000000a00 */
[----:B------:R-:W2:Y:S01]  /*0050*/  @!P0 LDC.64 R4, c[0x0][0x380] ;  /* 0x0000e000ff048b82 */ /* 0x000ea20000000a00 */
[----:B0-----:R-:W-:-:S05]  /*0060*/  @P0 IMAD.WIDE.U32 R2, R11, 0x4, R2 ;  /* 0x000000040b020825 */ /* 0x001fca00078e0002 */
[----:B-1----:R0:W3:Y:S01]  /*0070*/  @P0 LDG.E R0, desc[UR6][R2.64] ;  /* 0x0000000602000981 */ /* 0x0020e2000c1e1900 */
[----:B--2---:R-:W-:Y:S01]  /*0080*/  @!P0 IMAD.WIDE.U32 R4, R11, 0x4, R4 ;  /* 0x000000040b048825 */ /* 0x004fe200078e0004 */
[----:B------:R-:W1:Y:S01]  /*0090*/  S2UR UR5, SR_CgaCtaId ;  /* 0x00000000000579c3 */ /* 0x000e620000008800 */
[----:B------:R-:W-:-:S07]  /*00a0*/  UMOV UR4, 0x400 ;  /* 0x0000040000047882 */ /* 0x000fce0000000000 */
[----:B0-----:R-:W0:Y:S01]  /*00b0*/  LDC.64 R2, c[0x0][0x390] ;  /* 0x0000e400ff027b82 */ /* 0x001e220000000a00 */
[----:B------:R-:W3:Y:S01]  /*00c0*/  @!P0 LDG.E R0, desc[UR6][R4.64] ;  /* 0x0000000604008981 */ /* 0x000ee2000c1e1900 */
[----:B-1----:R-:W-:Y:S01]  /*00d0*/  ULEA UR4, UR5, UR4, 0x18 ;  /* 0x0000000405047291 */ /* 0x002fe2000f8ec0ff */
[----:B0-----:R-:W-:-:S05]  /*00e0*/  IMAD.WIDE.U32 R2, R11, 0x4, R2 ;  /* 0x000000040b027825 */ /* 0x001fca00078e0002 */
[----:B------:R-:W-:-:S05]  /*00f0*/  LEA R7, R11, UR4, 0x2 ;  /* 0x000000040b077c11 */ /* 0x000fca000f8e10ff */
[----:B---3--:R-:W-:Y:S01]  /*0100*/  STS [R7], R0 ;  /* 0x0000000007007388 */ /* 0x008fe20000000800 */
[----:B------:R-:W-:Y:S06]  /*0110*/  BAR.SYNC.DEFER_BLOCKING 0x0 ;  /* 0x0000000000007b1d */ /* 0x000fec0000010000 */
[----:B------:R-:W0:Y:S04]  /*0120*/  LDS R9, [R7] ;  /* 0x0000000007097984 */ /* 0x000e280000000800 */
[----:B0-----:R-:W-:Y:S01]  /*0130*/  STG.E desc[UR6][R2.64], R9 ;  /* 0x0000000902007986 */ /* 0x001fe2000c101906 */
[----:B------:R-:W-:Y:S05]  /*0140*/  EXIT ;  /* 0x000000000000794d */ /* 0x000fea0003800000 */
.L_x_0:
[----:B------:R-:W-:-:S00]  /*0150*/  BRA `(.L_x_0) ;  /* 0xfffffffc00fc7947 */ /* 0x000fc0000383ffff */
[----:B------:R-:W-:-:S00]  /*0160*/  NOP ;  /* 0x0000000000007918 */ /* 0x000fc00000000000 */
        /* <DEDUP_REMOVED lines=9> */
.L_x_1:


//--------------------- .nv.shared.maxwell_sgemm_64x64_raggedMn_nt --------------------------
	.section	.nv.shared.maxwell_sgemm_64x64_raggedMn_nt,"aw",@nobits
	.sectionflags	@""
	.align	4
.nv.shared.maxwell_sgemm_64x64_raggedMn_nt:
	.zero		9216


//--------------------- .nv.shared.reserved.0     --------------------------
	.section	.nv.shared.reserved.0,"aw",@nobits
	.weak		__nv_reservedSMEM_offset_0_alias
	.size		__nv_reservedSMEM_offset_0_alias, 0, 64
	.other		__nv_reservedSMEM_offset_0_alias,@"STO_CUDA_RESERVED_SHARED STV_DEFAULT"
__nv_reservedSMEM_offset_0_alias:
	.zero		0
	.zero		64


//--------------------- .nv.constant0.maxwell_sgemm_64x64_raggedMn_nt --------------------------
	.section	.nv.constant0.maxwell_sgemm_64x64_raggedMn_nt,"a",@progbits
	.sectionflags	@""
	.align	4
.nv.constant0.maxwell_sgemm_64x64_raggedMn_nt:
	.zero		972


//--------------------- SYMBOLS --------------------------

	.type		.nv.reservedSmem.offset0,@object
	.size		.nv.reservedSmem.offset0,0x4
	.type		.nv.reservedSmem.cap,@object
	.size		.nv.reservedSmem.cap,0x4
